//
// Generated by NVIDIA NVVM Compiler
//
// Compiler Build ID: CL-36424714
// Cuda compilation tools, release 13.0, V13.0.88
// Based on NVVM 20.0.0
//

.version 9.0
.target sm_100
.address_size 64

	// .globl	_Z11count_dartsPdS_Pyyi

.visible .entry _Z11count_dartsPdS_Pyyi(
	.param .u64 .ptr .align 1 _Z11count_dartsPdS_Pyyi_param_0,
	.param .u64 .ptr .align 1 _Z11count_dartsPdS_Pyyi_param_1,
	.param .u64 .ptr .align 1 _Z11count_dartsPdS_Pyyi_param_2,
	.param .u64 _Z11count_dartsPdS_Pyyi_param_3,
	.param .u32 _Z11count_dartsPdS_Pyyi_param_4
)
{
	.reg .pred 	%p<3>;
	.reg .b32 	%r<6>;
	.reg .b64 	%rd<17>;
	.reg .b64 	%fd<6>;

	ld.param.u64 	%rd3, [_Z11count_dartsPdS_Pyyi_param_0];
	ld.param.u64 	%rd4, [_Z11count_dartsPdS_Pyyi_param_1];
	ld.param.u64 	%rd5, [_Z11count_dartsPdS_Pyyi_param_2];
	ld.param.u64 	%rd6, [_Z11count_dartsPdS_Pyyi_param_3];
	ld.param.u32 	%r1, [_Z11count_dartsPdS_Pyyi_param_4];
	mov.u32 	%r2, %tid.x;
	mov.u32 	%r3, %ntid.x;
	mov.u32 	%r4, %ctaid.x;
	mad.lo.s32 	%r5, %r3, %r4, %r2;
	cvt.u64.u32 	%rd1, %r5;
	setp.le.u64 	%p1, %rd6, %rd1;
	@%p1 bra 	$L__BB0_3;
	cvta.to.global.u64 	%rd7, %rd3;
	cvta.to.global.u64 	%rd8, %rd4;
	cvt.s64.s32 	%rd2, %r1;
	mad.lo.s64 	%rd9, %rd6, %rd2, %rd1;
	shl.b64 	%rd10, %rd9, 3;
	add.s64 	%rd11, %rd7, %rd10;
	ld.global.f64 	%fd1, [%rd11];
	add.s64 	%rd12, %rd8, %rd10;
	ld.global.f64 	%fd2, [%rd12];
	mul.f64 	%fd3, %fd2, %fd2;
	fma.rn.f64 	%fd4, %fd1, %fd1, %fd3;
	sqrt.rn.f64 	%fd5, %fd4;
	setp.gtu.f64 	%p2, %fd5, 0d3FF0000000000000;
	@%p2 bra 	$L__BB0_3;
	cvta.to.global.u64 	%rd13, %rd5;
	shl.b64 	%rd14, %rd2, 3;
	add.s64 	%rd15, %rd13, %rd14;
	atom.global.add.u64 	%rd16, [%rd15], 1;
$L__BB0_3:
	ret;

}


// ===== COMPILED SASS (sm_100) =====

	.target	sm_100

	.elftype	@"ET_EXEC"


//--------------------- .note.nv.tkinfo           --------------------------
	.section	.note.nv.tkinfo,"",@"SHT_NOTE"
	.sectionflags	@"SHF_NOTE_NV_TKINFO"
	.tkinfo
        /*0018*/ 	.word	0x00000002
        /*0030*/ 	.string	""
        /*0030*/ 	.string	"ptxas"
        /*0030*/ 	.string	"Cuda compilation tools, release 13.0, V13.0.88"
        /*0030*/ 	.string	"Build cuda_13.0.r13.0/compiler.36424714_0"
        /*0030*/ 	.string	"-arch sm_100 -m 64 "



//--------------------- .note.nv.cuinfo           --------------------------
	.section	.note.nv.cuinfo,"",@"SHT_NOTE"
	.sectionflags	@"SHF_NOTE_NV_CUINFO"
        /*0018*/ 	.short	0x0002
        /*001a*/ 	.short	0x0064
        /*001c*/ 	.short	0x0082
	.zero		2


//--------------------- .nv.info                  --------------------------
	.section	.nv.info,"",@"SHT_CUDA_INFO"
	.align	4


	//----- nvinfo : EIATTR_REGCOUNT
	.align		4
        /*0000*/ 	.byte	0x04, 0x2f
        /*0002*/ 	.short	(.L_1 - .L_0)
	.align		4
.L_0:
        /*0004*/ 	.word	index@(_Z11count_dartsPdS_Pyyi)
        /*0008*/ 	.word	0x00000012


	//----- nvinfo : EIATTR_FRAME_SIZE
	.align		4
.L_1:
        /*000c*/ 	.byte	0x04, 0x11
        /*000e*/ 	.short	(.L_3 - .L_2)
	.align		4
.L_2:
        /*0010*/ 	.word	index@($__internal_0_$__cuda_sm20_dsqrt_rn_f64_mediumpath_v1)
        /*0014*/ 	.word	0x00000000


	//----- nvinfo : EIATTR_FRAME_SIZE
	.align		4
.L_3:
        /*0018*/ 	.byte	0x04, 0x11
        /*001a*/ 	.short	(.L_5 - .L_4)
	.align		4
.L_4:
        /*001c*/ 	.word	index@(_Z11count_dartsPdS_Pyyi)
        /*0020*/ 	.word	0x00000000


	//----- nvinfo : EIATTR_MIN_STACK_SIZE
	.align		4
.L_5:
        /*0024*/ 	.byte	0x04, 0x12
        /*0026*/ 	.short	(.L_7 - .L_6)
	.align		4
.L_6:
        /*0028*/ 	.word	index@(_Z11count_dartsPdS_Pyyi)
        /*002c*/ 	.word	0x00000000
.L_7:


//--------------------- .nv.compat                --------------------------
	.section	.nv.compat,"",@"SHT_CUDA_COMPAT_INFO"
	.align	4
        /*0000*/ 	.byte	0x02, 0x09, 0x00, 0x00, 0x02, 0x02, 0x01, 0x00, 0x02, 0x05, 0x05, 0x00, 0x03, 0x07, 0x01, 0x01
        /*0010*/ 	.byte	0x02, 0x03, 0x00, 0x00, 0x02, 0x06, 0x01, 0x00, 0x04, 0x0b, 0x08, 0x00, 0x01, 0x00, 0x00, 0x00
        /*0020*/ 	.byte	0x00, 0x00, 0x00, 0x00


//--------------------- .nv.info._Z11count_dartsPdS_Pyyi --------------------------
	.section	.nv.info._Z11count_dartsPdS_Pyyi,"",@"SHT_CUDA_INFO"
	.sectionflags	@""
	.align	4


	//----- nvinfo : EIATTR_CUDA_API_VERSION
	.align		4
        /*0000*/ 	.byte	0x04, 0x37
        /*0002*/ 	.short	(.L_9 - .L_8)
.L_8:
        /*0004*/ 	.word	0x00000082


	//----- nvinfo : EIATTR_KPARAM_INFO
	.align		4
.L_9:
        /*0008*/ 	.byte	0x04, 0x17
        /*000a*/ 	.short	(.L_11 - .L_10)
.L_10:
        /*000c*/ 	.word	0x00000000
        /*0010*/ 	.short	0x0004
        /*0012*/ 	.short	0x0020
        /*0014*/ 	.byte	0x00, 0xf0, 0x11, 0x00


	//----- nvinfo : EIATTR_KPARAM_INFO
	.align		4
.L_11:
        /*0018*/ 	.byte	0x04, 0x17
        /*001a*/ 	.short	(.L_13 - .L_12)
.L_12:
        /*001c*/ 	.word	0x00000000
        /*0020*/ 	.short	0x0003
        /*0022*/ 	.short	0x0018
        /*0024*/ 	.byte	0x00, 0xf0, 0x21, 0x00


	//----- nvinfo : EIATTR_KPARAM_INFO
	.align		4
.L_13:
        /*0028*/ 	.byte	0x04, 0x17
        /*002a*/ 	.short	(.L_15 - .L_14)
.L_14:
        /*002c*/ 	.word	0x00000000
        /*0030*/ 	.short	0x0002
        /*0032*/ 	.short	0x0010
        /*0034*/ 	.byte	0x00, 0xf5, 0x21, 0x00


	//----- nvinfo : EIATTR_KPARAM_INFO
	.align		4
.L_15:
        /*0038*/ 	.byte	0x04, 0x17
        /*003a*/ 	.short	(.L_17 - .L_16)
.L_16:
        /*003c*/ 	.word	0x00000000
        /*0040*/ 	.short	0x0001
        /*0042*/ 	.short	0x0008
        /*0044*/ 	.byte	0x00, 0xf5, 0x21, 0x00


	//----- nvinfo : EIATTR_KPARAM_INFO
	.align		4
.L_17:
        /*0048*/ 	.byte	0x04, 0x17
        /*004a*/ 	.short	(.L_19 - .L_18)
.L_18:
        /*004c*/ 	.word	0x00000000
        /*0050*/ 	.short	0x0000
        /*0052*/ 	.short	0x0000
        /*0054*/ 	.byte	0x00, 0xf5, 0x21, 0x00


	//----- nvinfo : EIATTR_SPARSE_MMA_MASK
	.align		4
.L_19:
        /*0058*/ 	.byte	0x03, 0x50
        /*005a*/ 	.short	0x0000


	//----- nvinfo : EIATTR_MAXREG_COUNT
	.align		4
        /*005c*/ 	.byte	0x03, 0x1b
        /*005e*/ 	.short	0x00ff


	//----- nvinfo : EIATTR_MERCURY_ISA_VERSION
	.align		4
        /*0060*/ 	.byte	0x03, 0x5f
        /*0062*/ 	.short	0x0101


	//----- nvinfo : EIATTR_INT_WARP_WIDE_INSTR_OFFSETS
	.align		4
        /*0064*/ 	.byte	0x04, 0x31
        /*0066*/ 	.short	(.L_21 - .L_20)


	//   ....[0]....
.L_20:
        /*0068*/ 	.word	0x00000360


	//----- nvinfo : EIATTR_VRC_CTA_INIT_COUNT
	.align		4
.L_21:
        /*006c*/ 	.byte	0x02, 0x4a
	.zero		1
	.zero		1


	//----- nvinfo : EIATTR_EXIT_INSTR_OFFSETS
	.align		4
        /*0070*/ 	.byte	0x04, 0x1c
        /*0072*/ 	.short	(.L_23 - .L_22)


	//   ....[0]....
.L_22:
        /*0074*/ 	.word	0x00000080


	//   ....[1]....
        /*0078*/ 	.word	0x00000330


	//   ....[2]....
        /*007c*/ 	.word	0x00000440


	//----- nvinfo : EIATTR_CRS_STACK_SIZE
	.align		4
.L_23:
        /*0080*/ 	.byte	0x04, 0x1e
        /*0082*/ 	.short	(.L_25 - .L_24)
.L_24:
        /*0084*/ 	.word	0x00000000


	//----- nvinfo : EIATTR_CBANK_PARAM_SIZE
	.align		4
.L_25:
        /*0088*/ 	.byte	0x03, 0x19
        /*008a*/ 	.short	0x0024


	//----- nvinfo : EIATTR_PARAM_CBANK
	.align		4
        /*008c*/ 	.byte	0x04, 0x0a
        /*008e*/ 	.short	(.L_27 - .L_26)
	.align		4
.L_26:
        /*0090*/ 	.word	index@(.nv.constant0._Z11count_dartsPdS_Pyyi)
        /*0094*/ 	.short	0x0380
        /*0096*/ 	.short	0x0024


	//----- nvinfo : EIATTR_SW_WAR
	.align		4
.L_27:
        /*0098*/ 	.byte	0x04, 0x36
        /*009a*/ 	.short	(.L_29 - .L_28)
.L_28:
        /*009c*/ 	.word	0x00000008
.L_29:


//--------------------- .nv.callgraph             --------------------------
	.section	.nv.callgraph,"",@"SHT_CUDA_CALLGRAPH"
	.align	4
	.sectionentsize	8
	.align		4
        /*0000*/ 	.word	0x00000000
	.align		4
        /*0004*/ 	.word	0xffffffff
	.align		4
        /*0008*/ 	.word	0x00000000
	.align		4
        /*000c*/ 	.word	0xfffffffe
	.align		4
        /*0010*/ 	.word	0x00000000
	.align		4
        /*0014*/ 	.word	0xfffffffd
	.align		4
        /*0018*/ 	.word	0x00000000
	.align		4
        /*001c*/ 	.word	0xfffffffc


//--------------------- .text._Z11count_dartsPdS_Pyyi --------------------------
	.section	.text._Z11count_dartsPdS_Pyyi,"ax",@progbits
	.align	128
        .global         _Z11count_dartsPdS_Pyyi
        .type           _Z11count_dartsPdS_Pyyi,@function
        .size           _Z11count_dartsPdS_Pyyi,(.L_x_7 - _Z11count_dartsPdS_Pyyi)
        .other          _Z11count_dartsPdS_Pyyi,@"STO_CUDA_ENTRY STV_DEFAULT"
_Z11count_dartsPdS_Pyyi:
.text._Z11count_dartsPdS_Pyyi:
[----:B------:R-:W-:Y:S01]  /*0000*/  LDC R1, c[0x0][0x37c] ;  /* 0x0000df00ff017b82 */ /* 0x000fe20000000800 */
[----:B------:R-:W0:Y:S01]  /*0010*/  S2R R2, SR_TID.X ;  /* 0x0000000000027919 */ /* 0x000e220000002100 */
[----:B------:R-:W0:Y:S01]  /*0020*/  LDCU UR4, c[0x0][0x360] ;  /* 0x00006c00ff0477ac */ /* 0x000e220008000800 */
[----:B------:R-:W0:Y:S01]  /*0030*/  S2R R3, SR_CTAID.X ;  /* 0x0000000000037919 */ /* 0x000e220000002500 */
[----:B------:R-:W1:Y:S01]  /*0040*/  LDCU.64 UR6, c[0x0][0x398] ;  /* 0x00007300ff0677ac */ /* 0x000e620008000a00 */
[----:B0-----:R-:W-:-:S05]  /*0050*/  IMAD R2, R3, UR4, R2 ;  /* 0x0000000403027c24 */ /* 0x001fca000f8e0202 */
[----:B-1----:R-:W-:-:S04]  /*0060*/  ISETP.GE.U32.AND P0, PT, R2, UR6, PT ;  /* 0x0000000602007c0c */ /* 0x002fc8000bf06070 */
[----:B------:R-:W-:-:S13]  /*0070*/  ISETP.GE.U32.AND.EX P0, PT, RZ, UR7, PT, P0 ;  /* 0x00000007ff007c0c */ /* 0x000fda000bf06100 */
[----:B------:R-:W-:Y:S05]  /*0080*/  @P0 EXIT ;  /* 0x000000000000094d */ /* 0x000fea0003800000 */
[----:B------:R-:W0:Y:S01]  /*0090*/  LDC R5, c[0x0][0x3a0] ;  /* 0x0000e800ff057b82 */ /* 0x000e220000000800 */
[----:B------:R-:W1:Y:S01]  /*00a0*/  LDCU.128 UR12, c[0x0][0x380] ;  /* 0x00007000ff0c77ac */ /* 0x000e620008000c00 */
[----:B------:R-:W-:Y:S01]  /*00b0*/  IMAD.MOV.U32 R3, RZ, RZ, RZ ;  /* 0x000000ffff037224 */ /* 0x000fe200078e00ff */
[----:B------:R-:W2:Y:S01]  /*00c0*/  LDCU.64 UR8, c[0x0][0x358] ;  /* 0x00006b00ff0877ac */ /* 0x000ea20008000a00 */
[----:B0-----:R-:W-:Y:S01]  /*00d0*/  SHF.R.S32.HI R0, RZ, 0x1f, R5 ;  /* 0x0000001fff007819 */ /* 0x001fe20000011405 */
[----:B------:R-:W-:-:S04]  /*00e0*/  IMAD.WIDE.U32 R2, R5, UR6, R2 ;  /* 0x0000000605027c25 */ /* 0x000fc8000f8e0002 */
[----:B------:R-:W-:Y:S02]  /*00f0*/  IMAD R4, R0, UR6, RZ ;  /* 0x0000000600047c24 */ /* 0x000fe4000f8e02ff */
[----:B------:R-:W-:Y:S02]  /*0100*/  IMAD.SHL.U32 R10, R2, 0x8, RZ ;  /* 0x00000008020a7824 */ /* 0x000fe400078e00ff */
[----:B------:R-:W-:-:S03]  /*0110*/  IMAD R5, R5, UR7, R4 ;  /* 0x0000000705057c24 */ /* 0x000fc6000f8e0204 */
[----:B-1----:R-:W-:Y:S01]  /*0120*/  IADD3 R12, P0, PT, R10, UR14, RZ ;  /* 0x0000000e0a0c7c10 */ /* 0x002fe2000ff1e0ff */
[----:B------:R-:W-:-:S05]  /*0130*/  IMAD.IADD R3, R3, 0x1, R5 ;  /* 0x0000000103037824 */ /* 0x000fca00078e0205 */
[----:B------:R-:W-:-:S04]  /*0140*/  SHF.L.U64.HI R4, R2, 0x3, R3 ;  /* 0x0000000302047819 */ /* 0x000fc80000010203 */
[----:B------:R-:W-:Y:S02]  /*0150*/  IADD3.X R13, PT, PT, R4, UR15, RZ, P0, !PT ;  /* 0x0000000f040d7c10 */ /* 0x000fe400087fe4ff */
[----:B------:R-:W-:-:S03]  /*0160*/  IADD3 R10, P0, PT, R10, UR12, RZ ;  /* 0x0000000c0a0a7c10 */ /* 0x000fc6000ff1e0ff */
[----:B--2---:R-:W2:Y:S01]  /*0170*/  LDG.E.64 R2, desc[UR8][R12.64] ;  /* 0x000000080c027981 */ /* 0x004ea2000c1e1b00 */
[----:B------:R-:W-:-:S05]  /*0180*/  IADD3.X R11, PT, PT, R4, UR13, RZ, P0, !PT ;  /* 0x0000000d040b7c10 */ /* 0x000fca00087fe4ff */
[----:B------:R-:W3:Y:S01]  /*0190*/  LDG.E.64 R4, desc[UR8][R10.64] ;  /* 0x000000080a047981 */ /* 0x000ee2000c1e1b00 */
[----:B------:R-:W-:Y:S01]  /*01a0*/  MOV R8, 0x0 ;  /* 0x0000000000087802 */ /* 0x000fe20000000f00 */
[----:B------:R-:W-:Y:S01]  /*01b0*/  IMAD.MOV.U32 R9, RZ, RZ, 0x3fd80000 ;  /* 0x3fd80000ff097424 */ /* 0x000fe200078e00ff */
[----:B------:R-:W-:Y:S01]  /*01c0*/  BSSY.RECONVERGENT B0, `(.L_x_0) ;  /* 0x0000015000007945 */ /* 0x000fe20003800200 */
[----:B--2---:R-:W-:-:S08]  /*01d0*/  DMUL R2, R2, R2 ;  /* 0x0000000202027228 */ /* 0x004fd00000000000 */
[----:B---3--:R-:W-:-:S06]  /*01e0*/  DFMA R4, R4, R4, R2 ;  /* 0x000000040404722b */ /* 0x008fcc0000000002 */
[----:B------:R-:W0:Y:S04]  /*01f0*/  MUFU.RSQ64H R7, R5 ;  /* 0x0000000500077308 */ /* 0x000e280000001c00 */
[----:B------:R-:W-:-:S05]  /*0200*/  VIADD R6, R5, 0xfcb00000 ;  /* 0xfcb0000005067836 */ /* 0x000fca0000000000 */
[----:B------:R-:W-:Y:S01]  /*0210*/  ISETP.GE.U32.AND P0, PT, R6, 0x7ca00000, PT ;  /* 0x7ca000000600780c */ /* 0x000fe20003f06070 */
[----:B0-----:R-:W-:-:S08]  /*0220*/  DMUL R2, R6, R6 ;  /* 0x0000000606027228 */ /* 0x001fd00000000000 */
[----:B------:R-:W-:-:S08]  /*0230*/  DFMA R2, R4, -R2, 1 ;  /* 0x3ff000000402742b */ /* 0x000fd00000000802 */
[----:B------:R-:W-:Y:S02]  /*0240*/  DFMA R8, R2, R8, 0.5 ;  /* 0x3fe000000208742b */ /* 0x000fe40000000008 */
[----:B------:R-:W-:-:S08]  /*0250*/  DMUL R2, R6, R2 ;  /* 0x0000000206027228 */ /* 0x000fd00000000000 */
[----:B------:R-:W-:-:S08]  /*0260*/  DFMA R8, R8, R2, R6 ;  /* 0x000000020808722b */ /* 0x000fd00000000006 */
[----:B------:R-:W-:Y:S02]  /*0270*/  DMUL R10, R4, R8 ;  /* 0x00000008040a7228 */ /* 0x000fe40000000000 */
[----:B------:R-:W-:Y:S02]  /*0280*/  VIADD R15, R9, 0xfff00000 ;  /* 0xfff00000090f7836 */ /* 0x000fe40000000000 */
[----:B------:R-:W-:-:S04]  /*0290*/  IMAD.MOV.U32 R14, RZ, RZ, R8 ;  /* 0x000000ffff0e7224 */ /* 0x000fc800078e0008 */
[----:B------:R-:W-:-:S08]  /*02a0*/  DFMA R12, R10, -R10, R4 ;  /* 0x8000000a0a0c722b */ /* 0x000fd00000000004 */
[----:B------:R-:W-:Y:S01]  /*02b0*/  DFMA R2, R12, R14, R10 ;  /* 0x0000000e0c02722b */ /* 0x000fe2000000000a */
[----:B------:R-:W-:Y:S10]  /*02c0*/  @!P0 BRA `(.L_x_1) ;  /* 0x0000000000108947 */ /* 0x000ff40003800000 */
[----:B------:R-:W-:-:S07]  /*02d0*/  MOV R2, 0x2f0 ;  /* 0x000002f000027802 */ /* 0x000fce0000000f00 */
[----:B------:R-:W-:Y:S05]  /*02e0*/  CALL.REL.NOINC `($__internal_0_$__cuda_sm20_dsqrt_rn_f64_mediumpath_v1) ;  /* 0x0000000000587944 */ /* 0x000fea0003c00000 */
[----:B------:R-:W-:Y:S01]  /*02f0*/  MOV R2, R6 ;  /* 0x0000000600027202 */ /* 0x000fe20000000f00 */
[----:B------:R-:W-:-:S07]  /*0300*/  IMAD.MOV.U32 R3, RZ, RZ, R7 ;  /* 0x000000ffff037224 */ /* 0x000fce00078e0007 */
.L_x_1:
[----:B------:R-:W-:Y:S05]  /*0310*/  BSYNC.RECONVERGENT B0 ;  /* 0x0000000000007941 */ /* 0x000fea0003800200 */
.L_x_0:
[----:B------:R-:W-:-:S14]  /*0320*/  DSETP.GTU.AND P0, PT, R2, 1, PT ;  /* 0x3ff000000200742a */ /* 0x000fdc0003f0c000 */
[----:B------:R-:W-:Y:S05]  /*0330*/  @P0 EXIT ;  /* 0x000000000000094d */ /* 0x000fea0003800000 */
[----:B------:R-:W0:Y:S01]  /*0340*/  S2R R2, SR_LANEID ;  /* 0x0000000000027919 */ /* 0x000e220000000000 */
[----:B------:R-:W1:Y:S01]  /*0350*/  LDC R3, c[0x0][0x3a0] ;  /* 0x0000e800ff037b82 */ /* 0x000e620000000800 */
[----:B------:R-:W-:Y:S02]  /*0360*/  VOTEU.ANY UR4, UPT, PT ;  /* 0x0000000000047886 */ /* 0x000fe400038e0100 */
[----:B------:R-:W-:Y:S02]  /*0370*/  UFLO.U32 UR5, UR4 ;  /* 0x00000004000572bd */ /* 0x000fe400080e0000 */
[----:B------:R-:W-:-:S03]  /*0380*/  UPOPC UR6, UR4 ;  /* 0x00000004000672bf */ /* 0x000fc60008000000 */
[----:B------:R-:W1:Y:S01]  /*0390*/  LDC.64 R4, c[0x0][0x390] ;  /* 0x0000e400ff047b82 */ /* 0x000e620000000a00 */
[----:B------:R-:W-:Y:S01]  /*03a0*/  UIMAD.WIDE.U32 UR6, UR6, 0x1, URZ ;  /* 0x00000001060678a5 */ /* 0x000fe2000f8e00ff */
[----:B------:R-:W-:-:S03]  /*03b0*/  UMOV UR4, URZ ;  /* 0x000000ff00047c82 */ /* 0x000fc60008000000 */
[----:B------:R-:W-:Y:S01]  /*03c0*/  UIADD3 UR4, UPT, UPT, UR7, UR4, URZ ;  /* 0x0000000407047290 */ /* 0x000fe2000fffe0ff */
[----:B0-----:R-:W-:Y:S01]  /*03d0*/  ISETP.EQ.U32.AND P0, PT, R2, UR5, PT ;  /* 0x0000000502007c0c */ /* 0x001fe2000bf02070 */
[----:B------:R-:W-:Y:S01]  /*03e0*/  IMAD.U32 R2, RZ, RZ, UR6 ;  /* 0x00000006ff027e24 */ /* 0x000fe2000f8e00ff */
[----:B-1----:R-:W-:-:S04]  /*03f0*/  LEA R4, P1, R3, R4, 0x3 ;  /* 0x0000000403047211 */ /* 0x002fc800078218ff */
[----:B------:R-:W-:Y:S01]  /*0400*/  LEA.HI.X R5, R3, R5, R0, 0x3, P1 ;  /* 0x0000000503057211 */ /* 0x000fe200008f1c00 */
[----:B------:R-:W-:Y:S01]  /*0410*/  IMAD.U32 R3, RZ, RZ, UR7 ;  /* 0x00000007ff037e24 */ /* 0x000fe2000f8e00ff */
[----:B------:R-:W-:-:S05]  /*0420*/  MOV R3, UR4 ;  /* 0x0000000400037c02 */ /* 0x000fca0008000f00 */
[----:B------:R-:W-:Y:S01]  /*0430*/  @P0 REDG.E.ADD.64.STRONG.GPU desc[UR8][R4.64], R2 ;  /* 0x000000020400098e */ /* 0x000fe2000c12e508 */
[----:B------:R-:W-:Y:S05]  /*0440*/  EXIT ;  /* 0x000000000000794d */ /* 0x000fea0003800000 */
        .weak           $__internal_0_$__cuda_sm20_dsqrt_rn_f64_mediumpath_v1
        .type           $__internal_0_$__cuda_sm20_dsqrt_rn_f64_mediumpath_v1,@function
        .size           $__internal_0_$__cuda_sm20_dsqrt_rn_f64_mediumpath_v1,(.L_x_7 - $__internal_0_$__cuda_sm20_dsqrt_rn_f64_mediumpath_v1)
$__internal_0_$__cuda_sm20_dsqrt_rn_f64_mediumpath_v1:
[----:B------:R-:W-:Y:S01]  /*0450*/  ISETP.GE.U32.AND P0, PT, R6, -0x3400000, PT ;  /* 0xfcc000000600780c */ /* 0x000fe20003f06070 */
[----:B------:R-:W-:Y:S01]  /*0460*/  BSSY.RECONVERGENT B1, `(.L_x_2) ;  /* 0x0000024000017945 */ /* 0x000fe20003800200 */
[----:B------:R-:W-:-:S11]  /*0470*/  IMAD.MOV.U32 R9, RZ, RZ, R15 ;  /* 0x000000ffff097224 */ /* 0x000fd600078e000f */
[----:B------:R-:W-:Y:S05]  /*0480*/  @!P0 BRA `(.L_x_3) ;  /* 0x0000000000208947 */ /* 0x000fea0003800000 */
[----:B------:R-:W-:-:S10]  /*0490*/  DFMA.RM R8, R12, R8, R10 ;  /* 0x000000080c08722b */ /* 0x000fd4000000400a */
[----:B------:R-:W-:-:S05]  /*04a0*/  IADD3 R6, P0, PT, R8, 0x1, RZ ;  /* 0x0000000108067810 */ /* 0x000fca0007f1e0ff */
[----:B------:R-:W-:-:S06]  /*04b0*/  IMAD.X R7, RZ, RZ, R9, P0 ;  /* 0x000000ffff077224 */ /* 0x000fcc00000e0609 */
[----:B------:R-:W-:-:S08]  /*04c0*/  DFMA.RP R4, -R8, R6, R4 ;  /* 0x000000060804722b */ /* 0x000fd00000008104 */
[----:B------:R-:W-:-:S06]  /*04d0*/  DSETP.GT.AND P0, PT, R4, RZ, PT ;  /* 0x000000ff0400722a */ /* 0x000fcc0003f04000 */
[----:B------:R-:W-:Y:S02]  /*04e0*/  FSEL R6, R6, R8, P0 ;  /* 0x0000000806067208 */ /* 0x000fe40000000000 */
[----:B------:R-:W-:Y:S01]  /*04f0*/  FSEL R7, R7, R9, P0 ;  /* 0x0000000907077208 */ /* 0x000fe20000000000 */
[----:B------:R-:W-:Y:S06]  /*0500*/  BRA `(.L_x_4) ;  /* 0x0000000000647947 */ /* 0x000fec0003800000 */
.L_x_3:
[----:B------:R-:W-:-:S14]  /*0510*/  DSETP.NE.AND P0, PT, R4, RZ, PT ;  /* 0x000000ff0400722a */ /* 0x000fdc0003f05000 */
[----:B------:R-:W-:Y:S05]  /*0520*/  @!P0 BRA `(.L_x_5) ;  /* 0x0000000000588947 */ /* 0x000fea0003800000 */
[----:B------:R-:W-:-:S13]  /*0530*/  ISETP.GE.AND P0, PT, R5, RZ, PT ;  /* 0x000000ff0500720c */ /* 0x000fda0003f06270 */
[----:B------:R-:W-:Y:S01]  /*0540*/  @!P0 IMAD.MOV.U32 R6, RZ, RZ, 0x0 ;  /* 0x00000000ff068424 */ /* 0x000fe200078e00ff */
[----:B------:R-:W-:Y:S01]  /*0550*/  @!P0 MOV R7, 0xfff80000 ;  /* 0xfff8000000078802 */ /* 0x000fe20000000f00 */
[----:B------:R-:W-:Y:S06]  /*0560*/  @!P0 BRA `(.L_x_4) ;  /* 0x00000000004c8947 */ /* 0x000fec0003800000 */
[----:B------:R-:W-:-:S13]  /*0570*/  ISETP.GT.AND P0, PT, R5, 0x7fefffff, PT ;  /* 0x7fefffff0500780c */ /* 0x000fda0003f04270 */
[----:B------:R-:W-:Y:S05]  /*0580*/  @P0 BRA `(.L_x_5) ;  /* 0x0000000000400947 */ /* 0x000fea0003800000 */
[----:B------:R-:W-:Y:S01]  /*0590*/  DMUL R4, R4, 8.11296384146066816958e+31 ;  /* 0x4690000004047828 */ /* 0x000fe20000000000 */
[----:B------:R-:W-:Y:S02]  /*05a0*/  IMAD.MOV.U32 R6, RZ, RZ, RZ ;  /* 0x000000ffff067224 */ /* 0x000fe400078e00ff */
[----:B------:R-:W-:Y:S02]  /*05b0*/  IMAD.MOV.U32 R10, RZ, RZ, 0x0 ;  /* 0x00000000ff0a7424 */ /* 0x000fe400078e00ff */
[----:B------:R-:W-:Y:S01]  /*05c0*/  IMAD.MOV.U32 R11, RZ, RZ, 0x3fd80000 ;  /* 0x3fd80000ff0b7424 */ /* 0x000fe200078e00ff */
[----:B------:R-:W0:Y:S02]  /*05d0*/  MUFU.RSQ64H R7, R5 ;  /* 0x0000000500077308 */ /* 0x000e240000001c00 */
[----:B0-----:R-:W-:-:S08]  /*05e0*/  DMUL R8, R6, R6 ;  /* 0x0000000606087228 */ /* 0x001fd00000000000 */
[----:B------:R-:W-:-:S08]  /*05f0*/  DFMA R8, R4, -R8, 1 ;  /* 0x3ff000000408742b */ /* 0x000fd00000000808 */
[----:B------:R-:W-:Y:S02]  /*0600*/  DFMA R10, R8, R10, 0.5 ;  /* 0x3fe00000080a742b */ /* 0x000fe4000000000a */
[----:B------:R-:W-:-:S08]  /*0610*/  DMUL R8, R6, R8 ;  /* 0x0000000806087228 */ /* 0x000fd00000000000 */
[----:B------:R-:W-:-:S08]  /*0620*/  DFMA R8, R10, R8, R6 ;  /* 0x000000080a08722b */ /* 0x000fd00000000006 */
[----:B------:R-:W-:Y:S02]  /*0630*/  DMUL R6, R4, R8 ;  /* 0x0000000804067228 */ /* 0x000fe40000000000 */
[----:B------:R-:W-:-:S06]  /*0640*/  IADD3 R9, PT, PT, R9, -0x100000, RZ ;  /* 0xfff0000009097810 */ /* 0x000fcc0007ffe0ff */
[----:B------:R-:W-:-:S08]  /*0650*/  DFMA R10, R6, -R6, R4 ;  /* 0x80000006060a722b */ /* 0x000fd00000000004 */
[----:B------:R-:W-:-:S10]  /*0660*/  DFMA R6, R8, R10, R6 ;  /* 0x0000000a0806722b */ /* 0x000fd40000000006 */
[----:B------:R-:W-:Y:S01]  /*0670*/  VIADD R7, R7, 0xfcb00000 ;  /* 0xfcb0000007077836 */ /* 0x000fe20000000000 */
[----:B------:R-:W-:Y:S06]  /*0680*/  BRA `(.L_x_4) ;  /* 0x0000000000047947 */ /* 0x000fec0003800000 */
.L_x_5:
[----:B------:R-:W-:-:S11]  /*0690*/  DADD R6, R4, R4 ;  /* 0x0000000004067229 */ /* 0x000fd60000000004 */
.L_x_4:
[----:B------:R-:W-:Y:S05]  /*06a0*/  BSYNC.RECONVERGENT B1 ;  /* 0x0000000000017941 */ /* 0x000fea0003800200 */
.L_x_2:
[----:B------:R-:W-:-:S04]  /*06b0*/  IMAD.MOV.U32 R3, RZ, RZ, 0x0 ;  /* 0x00000000ff037424 */ /* 0x000fc800078e00ff */
[----:B------:R-:W-:Y:S05]  /*06c0*/  RET.REL.NODEC R2 `(_Z11count_dartsPdS_Pyyi) ;  /* 0xfffffff8024c7950 */ /* 0x000fea0003c3ffff */
.L_x_6:
[----:B------:R-:W-:-:S00]  /*06d0*/  BRA `(.L_x_6) ;  /* 0xfffffffc00fc7947 */ /* 0x000fc0000383ffff */
[----:B------:R-:W-:-:S00]  /*06e0*/  NOP ;  /* 0x0000000000007918 */ /* 0x000fc00000000000 */
        /* <DEDUP_REMOVED lines=9> */
.L_x_7:


//--------------------- .nv.shared.reserved.0     --------------------------
	.section	.nv.shared.reserved.0,"aw",@nobits
	.weak		__nv_reservedSMEM_offset_0_alias
	.size		__nv_reservedSMEM_offset_0_alias, 0, 64
	.other		__nv_reservedSMEM_offset_0_alias,@"STO_CUDA_RESERVED_SHARED STV_DEFAULT"
__nv_reservedSMEM_offset_0_alias:
	.zero		0
	.zero		64


//--------------------- .nv.constant0._Z11count_dartsPdS_Pyyi --------------------------
	.section	.nv.constant0._Z11count_dartsPdS_Pyyi,"a",@progbits
	.sectionflags	@""
	.align	4
.nv.constant0._Z11count_dartsPdS_Pyyi:
	.zero		932


//--------------------- SYMBOLS --------------------------

	.type		.nv.reservedSmem.offset0,@object
	.size		.nv.reservedSmem.offset0,0x4
